	.headerflags	@"EF_CUDA_TEXMODE_UNIFIED EF_CUDA_64BIT_ADDRESS EF_CUDA_ACCELERATORS EF_CUDA_SM90 EF_CUDA_VIRTUAL_SM(EF_CUDA_SM90)"
	.elftype	@"ET_EXEC"


//--------------------- .nv.info                  --------------------------
	.section	.nv.info,"",@"SHT_CUDA_INFO"
	.align	4


	//----- nvinfo : EIATTR_REGCOUNT
	.align		4
        /*0000*/ 	.byte	0x04, 0x2f
        /*0002*/ 	.short	(.L_1 - .L_0)
	.align		4
.L_0:
        /*0004*/ 	.word	index@(triton_poi_fused_convolution_leaky_relu_leaky_relu_backward_13)
        /*0008*/ 	.word	0x0000000c


	//----- nvinfo : EIATTR_MIN_STACK_SIZE
	.align		4
.L_1:
        /*000c*/ 	.byte	0x04, 0x12
        /*000e*/ 	.short	(.L_3 - .L_2)
	.align		4
.L_2:
        /*0010*/ 	.word	index@(triton_poi_fused_convolution_leaky_relu_leaky_relu_backward_13)
        /*0014*/ 	.word	0x00000000


	//----- nvinfo : EIATTR_FRAME_SIZE
	.align		4
.L_3:
        /*0018*/ 	.byte	0x04, 0x11
        /*001a*/ 	.short	(.L_5 - .L_4)
	.align		4
.L_4:
        /*001c*/ 	.word	index@(triton_poi_fused_convolution_leaky_relu_leaky_relu_backward_13)
        /*0020*/ 	.word	0x00000000


	//----- nvinfo : EIATTR_MIN_STACK_SIZE
	.align		4
.L_5:
        /*0024*/ 	.byte	0x04, 0x12
        /*0026*/ 	.short	(.L_7 - .L_6)
	.align		4
.L_6:
        /*0028*/ 	.word	index@(triton_poi_fused_convolution_leaky_relu_leaky_relu_backward_13)
        /*002c*/ 	.word	0x00000000
.L_7:


//--------------------- .nv.info.triton_poi_fused_convolution_leaky_relu_leaky_relu_backward_13 --------------------------
	.section	.nv.info.triton_poi_fused_convolution_leaky_relu_leaky_relu_backward_13,"",@"SHT_CUDA_INFO"
	.sectionflags	@""
	.align	4


	//----- nvinfo : EIATTR_CUDA_API_VERSION
	.align		4
        /*0000*/ 	.byte	0x04, 0x37
        /*0002*/ 	.short	(.L_9 - .L_8)
.L_8:
        /*0004*/ 	.word	0x0000007c


	//----- nvinfo : EIATTR_KPARAM_INFO
	.align		4
.L_9:
        /*0008*/ 	.byte	0x04, 0x17
        /*000a*/ 	.short	(.L_11 - .L_10)
.L_10:
        /*000c*/ 	.word	0x00000000
        /*0010*/ 	.short	0x0003
        /*0012*/ 	.short	0x0018
        /*0014*/ 	.byte	0x00, 0xf0, 0x11, 0x00


	//----- nvinfo : EIATTR_KPARAM_INFO
	.align		4
.L_11:
        /*0018*/ 	.byte	0x04, 0x17
        /*001a*/ 	.short	(.L_13 - .L_12)
.L_12:
        /*001c*/ 	.word	0x00000000
        /*0020*/ 	.short	0x0002
        /*0022*/ 	.short	0x0010
        /*0024*/ 	.byte	0x00, 0xf4, 0x21, 0x00


	//----- nvinfo : EIATTR_KPARAM_INFO
	.align		4
.L_13:
        /*0028*/ 	.byte	0x04, 0x17
        /*002a*/ 	.short	(.L_15 - .L_14)
.L_14:
        /*002c*/ 	.word	0x00000000
        /*0030*/ 	.short	0x0001
        /*0032*/ 	.short	0x0008
        /*0034*/ 	.byte	0x00, 0xf4, 0x21, 0x00


	//----- nvinfo : EIATTR_KPARAM_INFO
	.align		4
.L_15:
        /*0038*/ 	.byte	0x04, 0x17
        /*003a*/ 	.short	(.L_17 - .L_16)
.L_16:
        /*003c*/ 	.word	0x00000000
        /*0040*/ 	.short	0x0000
        /*0042*/ 	.short	0x0000
        /*0044*/ 	.byte	0x00, 0xf4, 0x21, 0x00


	//----- nvinfo : EIATTR_SPARSE_MMA_MASK
	.align		4
.L_17:
        /*0048*/ 	.byte	0x03, 0x50
        /*004a*/ 	.short	0x0000


	//----- nvinfo : EIATTR_MAXREG_COUNT
	.align		4
        /*004c*/ 	.byte	0x03, 0x1b
        /*004e*/ 	.short	0x00ff


	//----- nvinfo : EIATTR_EXIT_INSTR_OFFSETS
	.align		4
        /*0050*/ 	.byte	0x04, 0x1c
        /*0052*/ 	.short	(.L_19 - .L_18)


	//   ....[0]....
.L_18:
        /*0054*/ 	.word	0x00000230


	//----- nvinfo : EIATTR_REQNTID
	.align		4
.L_19:
        /*0058*/ 	.byte	0x04, 0x10
        /*005a*/ 	.short	(.L_21 - .L_20)
.L_20:
        /*005c*/ 	.word	0x00000080
        /*0060*/ 	.word	0x00000001
        /*0064*/ 	.word	0x00000001


	//----- nvinfo : EIATTR_CBANK_PARAM_SIZE
	.align		4
.L_21:
        /*0068*/ 	.byte	0x03, 0x19
        /*006a*/ 	.short	0x001c


	//----- nvinfo : EIATTR_PARAM_CBANK
	.align		4
        /*006c*/ 	.byte	0x04, 0x0a
        /*006e*/ 	.short	(.L_23 - .L_22)
	.align		4
.L_22:
        /*0070*/ 	.word	index@(.nv.constant0.triton_poi_fused_convolution_leaky_relu_leaky_relu_backward_13)
        /*0074*/ 	.short	0x0210
        /*0076*/ 	.short	0x001c


	//----- nvinfo : EIATTR_SW_WAR
	.align		4
.L_23:
        /*0078*/ 	.byte	0x04, 0x36
        /*007a*/ 	.short	(.L_25 - .L_24)
.L_24:
        /*007c*/ 	.word	0x00000008
.L_25:


//--------------------- .nv.callgraph             --------------------------
	.section	.nv.callgraph,"",@"SHT_CUDA_CALLGRAPH"
	.align	4
	.sectionentsize	8
	.align		4
        /*0000*/ 	.word	0x00000000
	.align		4
        /*0004*/ 	.word	0xffffffff
	.align		4
        /*0008*/ 	.word	0x00000000
	.align		4
        /*000c*/ 	.word	0xfffffffe
	.align		4
        /*0010*/ 	.word	0x00000000
	.align		4
        /*0014*/ 	.word	0xfffffffd
	.align		4
        /*0018*/ 	.word	0x00000000
	.align		4
        /*001c*/ 	.word	0xfffffffc


//--------------------- .text.triton_poi_fused_convolution_leaky_relu_leaky_relu_backward_13 --------------------------
	.section	.text.triton_poi_fused_convolution_leaky_relu_leaky_relu_backward_13,"ax",@progbits
	.align	128
        .global         triton_poi_fused_convolution_leaky_relu_leaky_relu_backward_13
        .type           triton_poi_fused_convolution_leaky_relu_leaky_relu_backward_13,@function
        .size           triton_poi_fused_convolution_leaky_relu_leaky_relu_backward_13,(.L_x_1 - triton_poi_fused_convolution_leaky_relu_leaky_relu_backward_13)
        .other          triton_poi_fused_convolution_leaky_relu_leaky_relu_backward_13,@"STO_CUDA_ENTRY STV_DEFAULT"
triton_poi_fused_convolution_leaky_relu_leaky_relu_backward_13:
.text.triton_poi_fused_convolution_leaky_relu_leaky_relu_backward_13:
[----:B------:R-:W-:Y:S01]  /*0000*/  LDC R1, c[0x0][0x28] ;  /* 0x00000a00ff017b82 */ /* 0x000fe20000000800 */
[----:B------:R-:W1:Y:S07]  /*0010*/  S2R R0, SR_TID.X ;  /* 0x0000000000007919 */ /* 0x000e6e0000002100 */
[----:B------:R-:W2:Y:S01]  /*0020*/  LDC.64 R2, c[0x0][0x210] ;  /* 0x00008400ff027b82 */ /* 0x000ea20000000a00 */
[----:B------:R-:W-:Y:S01]  /*0030*/  ULDC.64 UR4, c[0x0][0x208] ;  /* 0x0000820000047ab9 */ /* 0x000fe20000000a00 */
[----:B------:R-:W-:Y:S01]  /*0040*/  ULDC.64 UR6, c[0x0][0x220] ;  /* 0x0000880000067ab9 */ /* 0x000fe20000000a00 */
[----:B------:R-:W3:Y:S05]  /*0050*/  S2R R7, SR_CTAID.X ;  /* 0x0000000000077919 */ /* 0x000eea0000002500 */
[----:B------:R-:W4:Y:S01]  /*0060*/  LDC.64 R4, c[0x0][0x218] ;  /* 0x00008600ff047b82 */ /* 0x000f220000000a00 */
[----:B-1----:R-:W-:Y:S01]  /*0070*/  IMAD.SHL.U32 R0, R0, 0x2, RZ ;  /* 0x0000000200007824 */ /* 0x002fe200078e00ff */
[----:B---3--:R-:W-:-:S04]  /*0080*/  SHF.R.S32.HI R6, RZ, 0x17, R7 ;  /* 0x00000017ff067819 */ /* 0x008fc80000011407 */
[----:B------:R-:W-:Y:S02]  /*0090*/  LOP3.LUT R0, R0, 0xfe, RZ, 0xc0, !PT ;  /* 0x000000fe00007812 */ /* 0x000fe400078ec0ff */
[----:B------:R-:W-:-:S03]  /*00a0*/  SGXT R6, R6, 0x1 ;  /* 0x000000010606781a */ /* 0x000fc60000000200 */
[----:B------:R-:W-:-:S04]  /*00b0*/  IMAD R7, R7, 0x100, R0 ;  /* 0x0000010007077824 */ /* 0x000fc800078e0200 */
[----:B--2---:R-:W-:Y:S01]  /*00c0*/  IMAD.WIDE R2, R7, 0x4, R2 ;  /* 0x0000000407027825 */ /* 0x004fe200078e0202 */
[----:B------:R-:W-:-:S04]  /*00d0*/  LEA.HI R6, R6, R7, RZ, 0x6 ;  /* 0x0000000706067211 */ /* 0x000fc800078f30ff */
[----:B------:R-:W-:Y:S01]  /*00e0*/  SHF.R.S32.HI R6, RZ, 0x6, R6 ;  /* 0x00000006ff067819 */ /* 0x000fe20000011406 */
[----:B------:R-:W2:Y:S03]  /*00f0*/  LDG.E.64 R2, desc[UR4][R2.64] ;  /* 0x0000000402027981 */ /* 0x000ea6000c1e1b00 */
[----:B------:R-:W-:-:S04]  /*0100*/  LEA.HI R0, R6, R6, RZ, 0x7 ;  /* 0x0000000606007211 */ /* 0x000fc800078f38ff */
[----:B------:R-:W-:-:S05]  /*0110*/  LOP3.LUT R9, R0, 0xffffff80, RZ, 0xc0, !PT ;  /* 0xffffff8000097812 */ /* 0x000fca00078ec0ff */
[----:B------:R-:W-:-:S04]  /*0120*/  IMAD.IADD R9, R6, 0x1, -R9 ;  /* 0x0000000106097824 */ /* 0x000fc800078e0a09 */
[----:B----4-:R-:W-:-:S06]  /*0130*/  IMAD.WIDE R4, R9, 0x4, R4 ;  /* 0x0000000409047825 */ /* 0x010fcc00078e0204 */
[----:B------:R-:W2:Y:S02]  /*0140*/  LDG.E.EL R4, desc[UR4][R4.64] ;  /* 0x0000000404047981 */ /* 0x000ea4000c2e1900 */
[CC--:B--2---:R-:W-:Y:S02]  /*0150*/  FSETP.GT.AND P1, PT, R2.reuse, -R4.reuse, PT ;  /* 0x800000040200720b */ /* 0x0c4fe40003f24000 */
[C---:B------:R-:W-:Y:S01]  /*0160*/  FSETP.GT.AND P0, PT, R3.reuse, -R4, PT ;  /* 0x800000040300720b */ /* 0x040fe20003f04000 */
[--C-:B------:R-:W-:Y:S01]  /*0170*/  FADD R0, R2, R4.reuse ;  /* 0x0000000402007221 */ /* 0x100fe20000000000 */
[----:B------:R-:W-:-:S09]  /*0180*/  FADD R6, R3, R4 ;  /* 0x0000000403067221 */ /* 0x000fd20000000000 */
[----:B------:R-:W-:Y:S02]  /*0190*/  @!P1 FMUL R0, R0, 0.10000000149011611938 ;  /* 0x3dcccccd00009820 */ /* 0x000fe40000400000 */
[----:B------:R-:W-:-:S03]  /*01a0*/  @!P0 FMUL R6, R6, 0.10000000149011611938 ;  /* 0x3dcccccd06068820 */ /* 0x000fc60000400000 */
[----:B------:R-:W-:Y:S02]  /*01b0*/  FSETP.GT.AND P1, PT, R0, RZ, PT ;  /* 0x000000ff0000720b */ /* 0x000fe40003f24000 */
[----:B------:R-:W-:Y:S02]  /*01c0*/  FSETP.GT.AND P0, PT, R6, RZ, PT ;  /* 0x000000ff0600720b */ /* 0x000fe40003f04000 */
[----:B------:R-:W-:Y:S02]  /*01d0*/  SEL R0, RZ, 0x1, !P1 ;  /* 0x00000001ff007807 */ /* 0x000fe40004800000 */
[----:B------:R-:W-:Y:S02]  /*01e0*/  SEL R5, RZ, 0x100, !P0 ;  /* 0x00000100ff057807 */ /* 0x000fe40004000000 */
[----:B------:R-:W-:-:S03]  /*01f0*/  IADD3 R2, P2, R7, UR6, RZ ;  /* 0x0000000607027c10 */ /* 0x000fc6000ff5e0ff */
[----:B------:R-:W-:Y:S01]  /*0200*/  IMAD.IADD R5, R0, 0x1, R5 ;  /* 0x0000000100057824 */ /* 0x000fe200078e0205 */
[----:B------:R-:W-:-:S05]  /*0210*/  LEA.HI.X.SX32 R3, R7, UR7, 0x1, P2 ;  /* 0x0000000707037c11 */ /* 0x000fca00090f0eff */
[----:B------:R-:W-:Y:S01]  /*0220*/  STG.E.U16 desc[UR4][R2.64], R5 ;  /* 0x0000000502007986 */ /* 0x000fe2000c101504 */
[----:B------:R-:W-:Y:S05]  /*0230*/  EXIT ;  /* 0x000000000000794d */ /* 0x000fea0003800000 */
.L_x_0:
[----:B------:R-:W-:-:S00]  /*0240*/  BRA `(.L_x_0) ;  /* 0xfffffffc00fc7947 */ /* 0x000fc0000383ffff */
[----:B------:R-:W-:-:S00]  /*0250*/  NOP ;  /* 0x0000000000007918 */ /* 0x000fc00000000000 */
        /* <DEDUP_REMOVED lines=10> */
.L_x_1:


//--------------------- .nv.constant0.triton_poi_fused_convolution_leaky_relu_leaky_relu_backward_13 --------------------------
	.section	.nv.constant0.triton_poi_fused_convolution_leaky_relu_leaky_relu_backward_13,"a",@progbits
	.sectionflags	@""
	.align	4
.nv.constant0.triton_poi_fused_convolution_leaky_relu_leaky_relu_backward_13:
	.zero		556
